	.headerflags	@"EF_CUDA_TEXMODE_UNIFIED EF_CUDA_64BIT_ADDRESS EF_CUDA_ACCELERATORS EF_CUDA_SM90 EF_CUDA_VIRTUAL_SM(EF_CUDA_SM90)"
	.elftype	@"ET_EXEC"


//--------------------- .nv.info                  --------------------------
	.section	.nv.info,"",@"SHT_CUDA_INFO"
	.align	4


	//----- nvinfo : EIATTR_REGCOUNT
	.align		4
        /*0000*/ 	.byte	0x04, 0x2f
        /*0002*/ 	.short	(.L_1 - .L_0)
	.align		4
.L_0:
        /*0004*/ 	.word	index@(triton_per_fused_mean_mul_sigmoid_20)
        /*0008*/ 	.word	0x00000011


	//----- nvinfo : EIATTR_MIN_STACK_SIZE
	.align		4
.L_1:
        /*000c*/ 	.byte	0x04, 0x12
        /*000e*/ 	.short	(.L_3 - .L_2)
	.align		4
.L_2:
        /*0010*/ 	.word	index@(triton_per_fused_mean_mul_sigmoid_20)
        /*0014*/ 	.word	0x00000000


	//----- nvinfo : EIATTR_FRAME_SIZE
	.align		4
.L_3:
        /*0018*/ 	.byte	0x04, 0x11
        /*001a*/ 	.short	(.L_5 - .L_4)
	.align		4
.L_4:
        /*001c*/ 	.word	index@(triton_per_fused_mean_mul_sigmoid_20)
        /*0020*/ 	.word	0x00000000


	//----- nvinfo : EIATTR_MIN_STACK_SIZE
	.align		4
.L_5:
        /*0024*/ 	.byte	0x04, 0x12
        /*0026*/ 	.short	(.L_7 - .L_6)
	.align		4
.L_6:
        /*0028*/ 	.word	index@(triton_per_fused_mean_mul_sigmoid_20)
        /*002c*/ 	.word	0x00000000
.L_7:


//--------------------- .nv.info.triton_per_fused_mean_mul_sigmoid_20 --------------------------
	.section	.nv.info.triton_per_fused_mean_mul_sigmoid_20,"",@"SHT_CUDA_INFO"
	.sectionflags	@""
	.align	4


	//----- nvinfo : EIATTR_CUDA_API_VERSION
	.align		4
        /*0000*/ 	.byte	0x04, 0x37
        /*0002*/ 	.short	(.L_9 - .L_8)
.L_8:
        /*0004*/ 	.word	0x0000007c


	//----- nvinfo : EIATTR_KPARAM_INFO
	.align		4
.L_9:
        /*0008*/ 	.byte	0x04, 0x17
        /*000a*/ 	.short	(.L_11 - .L_10)
.L_10:
        /*000c*/ 	.word	0x00000000
        /*0010*/ 	.short	0x0003
        /*0012*/ 	.short	0x0014
        /*0014*/ 	.byte	0x00, 0xf0, 0x11, 0x00


	//----- nvinfo : EIATTR_KPARAM_INFO
	.align		4
.L_11:
        /*0018*/ 	.byte	0x04, 0x17
        /*001a*/ 	.short	(.L_13 - .L_12)
.L_12:
        /*001c*/ 	.word	0x00000000
        /*0020*/ 	.short	0x0002
        /*0022*/ 	.short	0x0010
        /*0024*/ 	.byte	0x00, 0xf0, 0x11, 0x00


	//----- nvinfo : EIATTR_KPARAM_INFO
	.align		4
.L_13:
        /*0028*/ 	.byte	0x04, 0x17
        /*002a*/ 	.short	(.L_15 - .L_14)
.L_14:
        /*002c*/ 	.word	0x00000000
        /*0030*/ 	.short	0x0001
        /*0032*/ 	.short	0x0008
        /*0034*/ 	.byte	0x00, 0xf4, 0x21, 0x00


	//----- nvinfo : EIATTR_KPARAM_INFO
	.align		4
.L_15:
        /*0038*/ 	.byte	0x04, 0x17
        /*003a*/ 	.short	(.L_17 - .L_16)
.L_16:
        /*003c*/ 	.word	0x00000000
        /*0040*/ 	.short	0x0000
        /*0042*/ 	.short	0x0000
        /*0044*/ 	.byte	0x00, 0xf4, 0x21, 0x00


	//----- nvinfo : EIATTR_SPARSE_MMA_MASK
	.align		4
.L_17:
        /*0048*/ 	.byte	0x03, 0x50
        /*004a*/ 	.short	0x0000


	//----- nvinfo : EIATTR_MAXREG_COUNT
	.align		4
        /*004c*/ 	.byte	0x03, 0x1b
        /*004e*/ 	.short	0x00ff


	//----- nvinfo : EIATTR_COOP_GROUP_MASK_REGIDS
	.align		4
        /*0050*/ 	.byte	0x04, 0x29
        /*0052*/ 	.short	(.L_19 - .L_18)


	//   ....[0]....
.L_18:
        /*0054*/ 	.word	0xffffffff


	//   ....[1]....
        /*0058*/ 	.word	0xffffffff


	//   ....[2]....
        /*005c*/ 	.word	0xffffffff


	//   ....[3]....
        /*0060*/ 	.word	0xffffffff


	//   ....[4]....
        /*0064*/ 	.word	0xffffffff


	//   ....[5]....
        /*0068*/ 	.word	0xffffffff


	//   ....[6]....
        /*006c*/ 	.word	0xffffffff


	//----- nvinfo : EIATTR_COOP_GROUP_INSTR_OFFSETS
	.align		4
.L_19:
        /*0070*/ 	.byte	0x04, 0x28
        /*0072*/ 	.short	(.L_21 - .L_20)


	//   ....[0]....
.L_20:
        /*0074*/ 	.word	0x00000380


	//   ....[1]....
        /*0078*/ 	.word	0x000003a0


	//   ....[2]....
        /*007c*/ 	.word	0x00000400


	//   ....[3]....
        /*0080*/ 	.word	0x00000410


	//   ....[4]....
        /*0084*/ 	.word	0x00000460


	//   ....[5]....
        /*0088*/ 	.word	0x00000480


	//   ....[6]....
        /*008c*/ 	.word	0x00000590


	//----- nvinfo : EIATTR_EXIT_INSTR_OFFSETS
	.align		4
.L_21:
        /*0090*/ 	.byte	0x04, 0x1c
        /*0092*/ 	.short	(.L_23 - .L_22)


	//   ....[0]....
.L_22:
        /*0094*/ 	.word	0x00000680


	//   ....[1]....
        /*0098*/ 	.word	0x000006b0


	//----- nvinfo : EIATTR_REQNTID
	.align		4
.L_23:
        /*009c*/ 	.byte	0x04, 0x10
        /*009e*/ 	.short	(.L_25 - .L_24)
.L_24:
        /*00a0*/ 	.word	0x00000040
        /*00a4*/ 	.word	0x00000001
        /*00a8*/ 	.word	0x00000001


	//----- nvinfo : EIATTR_CBANK_PARAM_SIZE
	.align		4
.L_25:
        /*00ac*/ 	.byte	0x03, 0x19
        /*00ae*/ 	.short	0x0018


	//----- nvinfo : EIATTR_PARAM_CBANK
	.align		4
        /*00b0*/ 	.byte	0x04, 0x0a
        /*00b2*/ 	.short	(.L_27 - .L_26)
	.align		4
.L_26:
        /*00b4*/ 	.word	index@(.nv.constant0.triton_per_fused_mean_mul_sigmoid_20)
        /*00b8*/ 	.short	0x0210
        /*00ba*/ 	.short	0x0018


	//----- nvinfo : EIATTR_SW_WAR
	.align		4
.L_27:
        /*00bc*/ 	.byte	0x04, 0x36
        /*00be*/ 	.short	(.L_29 - .L_28)
.L_28:
        /*00c0*/ 	.word	0x00000008
.L_29:


//--------------------- .nv.callgraph             --------------------------
	.section	.nv.callgraph,"",@"SHT_CUDA_CALLGRAPH"
	.align	4
	.sectionentsize	8
	.align		4
        /*0000*/ 	.word	0x00000000
	.align		4
        /*0004*/ 	.word	0xffffffff
	.align		4
        /*0008*/ 	.word	0x00000000
	.align		4
        /*000c*/ 	.word	0xfffffffe
	.align		4
        /*0010*/ 	.word	0x00000000
	.align		4
        /*0014*/ 	.word	0xfffffffd
	.align		4
        /*0018*/ 	.word	0x00000000
	.align		4
        /*001c*/ 	.word	0xfffffffc


//--------------------- .text.triton_per_fused_mean_mul_sigmoid_20 --------------------------
	.section	.text.triton_per_fused_mean_mul_sigmoid_20,"ax",@progbits
	.sectionflags	@"SHF_BARRIERS=1"
	.align	128
        .global         triton_per_fused_mean_mul_sigmoid_20
        .type           triton_per_fused_mean_mul_sigmoid_20,@function
        .size           triton_per_fused_mean_mul_sigmoid_20,(.L_x_1 - triton_per_fused_mean_mul_sigmoid_20)
        .other          triton_per_fused_mean_mul_sigmoid_20,@"STO_CUDA_ENTRY STV_DEFAULT"
triton_per_fused_mean_mul_sigmoid_20:
.text.triton_per_fused_mean_mul_sigmoid_20:
[----:B------:R-:W0:Y:S02]  /*0000*/  LDC R1, c[0x0][0x28] ;  /* 0x00000a00ff017b82 */ /* 0x000e240000000800 */
[----:B------:R-:W1:Y:S01]  /*0010*/  S2R R0, SR_TID.X ;  /* 0x0000000000007919 */ /* 0x000e620000002100 */
[----:B------:R-:W2:Y:S01]  /*0020*/  LDC.64 R6, c[0x0][0x218] ;  /* 0x00008600ff067b82 */ /* 0x000ea20000000a00 */
[----:B------:R-:W-:Y:S01]  /*0030*/  ULDC.64 UR6, c[0x0][0x208] ;  /* 0x0000820000067ab9 */ /* 0x000fe20000000a00 */
[----:B------:R-:W3:Y:S01]  /*0040*/  S2R R3, SR_CTAID.X ;  /* 0x0000000000037919 */ /* 0x000ee20000002500 */
[----:B-1----:R-:W-:Y:S01]  /*0050*/  IMAD.SHL.U32 R2, R0, 0x2, RZ ;  /* 0x0000000200027824 */ /* 0x002fe200078e00ff */
[----:B------:R-:W-:Y:S01]  /*0060*/  SHF.R.U32.HI R11, RZ, 0x2, R0 ;  /* 0x00000002ff0b7819 */ /* 0x000fe20000011600 */
[----:B---3--:R-:W-:-:S03]  /*0070*/  IMAD.SHL.U32 R3, R3, 0x8, RZ ;  /* 0x0000000803037824 */ /* 0x008fc600078e00ff */
[----:B------:R-:W-:-:S04]  /*0080*/  LOP3.LUT R2, R2, 0x6, RZ, 0xc0, !PT ;  /* 0x0000000602027812 */ /* 0x000fc800078ec0ff */
[----:B------:R-:W-:-:S04]  /*0090*/  LOP3.LUT R5, R3, R2, RZ, 0xfc, !PT ;  /* 0x0000000203057212 */ /* 0x000fc800078efcff */
[C---:B------:R-:W-:Y:S01]  /*00a0*/  ISETP.GE.AND P0, PT, R5.reuse, 0x600, PT ;  /* 0x000006000500780c */ /* 0x040fe20003f06270 */
[----:B------:R-:W-:-:S05]  /*00b0*/  IMAD.HI R8, R5, 0x2aaaaaab, RZ ;  /* 0x2aaaaaab05087827 */ /* 0x000fca00078e02ff */
[----:B------:R-:W-:-:S04]  /*00c0*/  SHF.R.U32.HI R9, RZ, 0x1f, R8 ;  /* 0x0000001fff097819 */ /* 0x000fc80000011608 */
[----:B------:R-:W-:Y:S02]  /*00d0*/  LEA.HI.SX32 R10, R8, R9, 0x1a ;  /* 0x00000009080a7211 */ /* 0x000fe400078fd2ff */
[----:B------:R-:W-:-:S03]  /*00e0*/  SGXT.U32 R8, R11, 0x4 ;  /* 0x000000040b08781a */ /* 0x000fc60000000000 */
[----:B------:R-:W-:-:S04]  /*00f0*/  IMAD R9, R10, -0x180, R5 ;  /* 0xfffffe800a097824 */ /* 0x000fc800078e0205 */
[----:B------:R-:W-:-:S04]  /*0100*/  IMAD R9, R8, 0x180, R9 ;  /* 0x0000018008097824 */ /* 0x000fc800078e0209 */
[----:B------:R-:W-:-:S04]  /*0110*/  IMAD R9, R10, 0x1800, R9 ;  /* 0x000018000a097824 */ /* 0x000fc800078e0209 */
[----:B--2---:R-:W-:Y:S01]  /*0120*/  IMAD.WIDE R6, R9, 0x4, R6 ;  /* 0x0000000409067825 */ /* 0x004fe200078e0206 */
[----:B------:R-:W-:-:S06]  /*0130*/  CS2R R8, SRZ ;  /* 0x0000000000087805 */ /* 0x000fcc000001ff00 */
[----:B------:R1:W2:Y:S01]  /*0140*/  @!P0 LDG.E.64 R8, desc[UR6][R6.64] ;  /* 0x0000000606088981 */ /* 0x0002a2000c1e1b00 */
[----:B------:R-:W3:Y:S01]  /*0150*/  S2UR UR5, SR_CgaCtaId ;  /* 0x00000000000579c3 */ /* 0x000ee20000008800 */
[----:B------:R-:W-:Y:S01]  /*0160*/  UMOV UR4, 0x400 ;  /* 0x0000040000047882 */ /* 0x000fe20000000000 */
[----:B------:R-:W-:Y:S01]  /*0170*/  LOP3.LUT R3, R3, 0x7, R0, 0xf8, !PT ;  /* 0x0000000703037812 */ /* 0x000fe200078ef800 */
[----:B-1----:R-:W-:Y:S01]  /*0180*/  HFMA2.MMA R7, -RZ, RZ, 1.625, 0 ;  /* 0x3e800000ff077435 */ /* 0x002fe200000001ff */
[----:B---3--:R-:W-:Y:S01]  /*0190*/  UPRMT UR4, UR5, 0x654, UR4 ;  /* 0x0000065405047896 */ /* 0x008fe20008000004 */
[----:B--2---:R-:W-:Y:S02]  /*01a0*/  SEL R8, R8, RZ, !P0 ;  /* 0x000000ff08087207 */ /* 0x004fe40004000000 */
[----:B------:R-:W-:-:S03]  /*01b0*/  SEL R9, R9, RZ, !P0 ;  /* 0x000000ff09097207 */ /* 0x000fc60004000000 */
[----:B------:R-:W-:Y:S02]  /*01c0*/  FADD R5, RZ, -R8 ;  /* 0x80000008ff057221 */ /* 0x000fe40000000000 */
[----:B------:R-:W-:Y:S02]  /*01d0*/  FADD R10, RZ, -R9 ;  /* 0x80000009ff0a7221 */ /* 0x000fe40000000000 */
[----:B------:R-:W-:Y:S02]  /*01e0*/  FMUL R5, R5, 1.4426950216293334961 ;  /* 0x3fb8aa3b05057820 */ /* 0x000fe40000400000 */
[----:B------:R-:W-:-:S03]  /*01f0*/  FMUL R11, R10, 1.4426950216293334961 ;  /* 0x3fb8aa3b0a0b7820 */ /* 0x000fc60000400000 */
[----:B------:R-:W-:Y:S02]  /*0200*/  FSETP.GEU.AND P1, PT, R5, -126, PT ;  /* 0xc2fc00000500780b */ /* 0x000fe40003f2e000 */
[----:B------:R-:W-:-:S11]  /*0210*/  FSETP.GEU.AND P2, PT, R11, -126, PT ;  /* 0xc2fc00000b00780b */ /* 0x000fd60003f4e000 */
[----:B------:R-:W-:Y:S02]  /*0220*/  @!P1 FMUL R5, R5, 0.5 ;  /* 0x3f00000005059820 */ /* 0x000fe40000400000 */
[----:B------:R-:W-:Y:S02]  /*0230*/  @!P2 FMUL R11, R11, 0.5 ;  /* 0x3f0000000b0ba820 */ /* 0x000fe40000400000 */
[----:B------:R-:W1:Y:S08]  /*0240*/  MUFU.EX2 R10, R5 ;  /* 0x00000005000a7308 */ /* 0x000e700000000800 */
[----:B------:R-:W2:Y:S01]  /*0250*/  MUFU.EX2 R6, R11 ;  /* 0x0000000b00067308 */ /* 0x000ea20000000800 */
[----:B-1----:R-:W-:-:S04]  /*0260*/  @!P1 FMUL R10, R10, R10 ;  /* 0x0000000a0a0a9220 */ /* 0x002fc80000400000 */
[----:B------:R-:W-:Y:S01]  /*0270*/  FADD R10, R10, 1 ;  /* 0x3f8000000a0a7421 */ /* 0x000fe20000000000 */
[----:B--2---:R-:W-:-:S04]  /*0280*/  @!P2 FMUL R6, R6, R6 ;  /* 0x000000060606a220 */ /* 0x004fc80000400000 */
[----:B------:R-:W-:Y:S01]  /*0290*/  FSETP.GT.AND P1, PT, R10, 8.50705917302346158658e+37, PT ;  /* 0x7e8000000a00780b */ /* 0x000fe20003f24000 */
[----:B------:R-:W-:-:S03]  /*02a0*/  FADD R6, R6, 1 ;  /* 0x3f80000006067421 */ /* 0x000fc60000000000 */
[----:B------:R-:W-:Y:S02]  /*02b0*/  FSEL R5, R7, 1, P1 ;  /* 0x3f80000007057808 */ /* 0x000fe40000800000 */
[----:B------:R-:W-:-:S04]  /*02c0*/  FSETP.GT.AND P2, PT, R6, 8.50705917302346158658e+37, PT ;  /* 0x7e8000000600780b */ /* 0x000fc80003f44000 */
[----:B------:R-:W-:-:S03]  /*02d0*/  FSEL R7, R7, 1, P2 ;  /* 0x3f80000007077808 */ /* 0x000fc60001000000 */
[----:B------:R-:W-:Y:S01]  /*02e0*/  @P1 FMUL R10, R10, 0.25 ;  /* 0x3e8000000a0a1820 */ /* 0x000fe20000400000 */
[----:B------:R-:W-:-:S05]  /*02f0*/  ISETP.GE.AND P1, PT, R0, 0x10, PT ;  /* 0x000000100000780c */ /* 0x000fca0003f26270 */
[----:B------:R-:W1:Y:S01]  /*0300*/  MUFU.RCP R10, R10 ;  /* 0x0000000a000a7308 */ /* 0x000e620000001000 */
[----:B------:R-:W-:-:S07]  /*0310*/  @P2 FMUL R6, R6, 0.25 ;  /* 0x3e80000006062820 */ /* 0x000fce0000400000 */
[----:B------:R-:W2:Y:S01]  /*0320*/  MUFU.RCP R6, R6 ;  /* 0x0000000600067308 */ /* 0x000ea20000001000 */
[----:B-1----:R-:W-:-:S04]  /*0330*/  FMUL R5, R10, R5 ;  /* 0x000000050a057220 */ /* 0x002fc80000400000 */
[----:B------:R-:W-:Y:S01]  /*0340*/  FMUL R5, R8, R5 ;  /* 0x0000000508057220 */ /* 0x000fe20000400000 */
[----:B--2---:R-:W-:-:S04]  /*0350*/  FMUL R12, R6, R7 ;  /* 0x00000007060c7220 */ /* 0x004fc80000400000 */
[----:B------:R-:W-:Y:S01]  /*0360*/  FSEL R5, R5, RZ, !P0 ;  /* 0x000000ff05057208 */ /* 0x000fe20004000000 */
[----:B------:R-:W-:-:S04]  /*0370*/  FMUL R12, R9, R12 ;  /* 0x0000000c090c7220 */ /* 0x000fc80000400000 */
[----:B------:R-:W1:Y:S01]  /*0380*/  SHFL.BFLY PT, R8, R5, 0x10, 0x1f ;  /* 0x0e001f0005087f89 */ /* 0x000e6200000e0000 */
[----:B------:R-:W-:-:S05]  /*0390*/  FSEL R12, R12, RZ, !P0 ;  /* 0x000000ff0c0c7208 */ /* 0x000fca0004000000 */
[----:B------:R-:W2:Y:S01]  /*03a0*/  SHFL.BFLY PT, R7, R12, 0x10, 0x1f ;  /* 0x0e001f000c077f89 */ /* 0x000ea200000e0000 */
[----:B-1----:R-:W-:Y:S01]  /*03b0*/  FADD R8, R5, R8 ;  /* 0x0000000805087221 */ /* 0x002fe20000000000 */
[----:B------:R-:W-:-:S04]  /*03c0*/  LOP3.LUT R5, R0, 0x1f, RZ, 0xc0, !PT ;  /* 0x0000001f00057812 */ /* 0x000fc800078ec0ff */
[----:B------:R-:W-:Y:S01]  /*03d0*/  ISETP.GE.U32.AND P0, PT, R5, 0x4, PT ;  /* 0x000000040500780c */ /* 0x000fe20003f06070 */
[----:B--2---:R-:W-:Y:S01]  /*03e0*/  FADD R9, R12, R7 ;  /* 0x000000070c097221 */ /* 0x004fe20000000000 */
[----:B------:R-:W-:Y:S01]  /*03f0*/  SHF.R.U32.HI R12, RZ, 0x3, R0 ;  /* 0x00000003ff0c7819 */ /* 0x000fe20000011600 */
[----:B------:R-:W1:Y:S04]  /*0400*/  SHFL.BFLY PT, R7, R8, 0x8, 0x1f ;  /* 0x0d001f0008077f89 */ /* 0x000e6800000e0000 */
[----:B------:R-:W2:Y:S01]  /*0410*/  SHFL.BFLY PT, R6, R9, 0x8, 0x1f ;  /* 0x0d001f0009067f89 */ /* 0x000ea200000e0000 */
[----:B-1----:R-:W-:Y:S01]  /*0420*/  FADD R7, R8, R7 ;  /* 0x0000000708077221 */ /* 0x002fe20000000000 */
[----:B------:R-:W-:Y:S02]  /*0430*/  IMAD.SHL.U32 R8, R2, 0x8, RZ ;  /* 0x0000000802087824 */ /* 0x000fe400078e00ff */
[----:B--2---:R-:W-:Y:S01]  /*0440*/  FADD R10, R9, R6 ;  /* 0x00000006090a7221 */ /* 0x004fe20000000000 */
[----:B------:R-:W-:Y:S01]  /*0450*/  LOP3.LUT R9, R12, 0x4, RZ, 0xc0, !PT ;  /* 0x000000040c097812 */ /* 0x000fe200078ec0ff */
[----:B------:R-:W1:Y:S03]  /*0460*/  SHFL.BFLY PT, R6, R7, 0x4, 0x1f ;  /* 0x0c801f0007067f89 */ /* 0x000e6600000e0000 */
[----:B------:R-:W-:Y:S01]  /*0470*/  LOP3.LUT R5, R8, R9, RZ, 0xfc, !PT ;  /* 0x0000000908057212 */ /* 0x000fe200078efcff */
[----:B------:R-:W2:Y:S01]  /*0480*/  SHFL.BFLY PT, R11, R10, 0x4, 0x1f ;  /* 0x0c801f000a0b7f89 */ /* 0x000ea200000e0000 */
[----:B-1----:R-:W-:Y:S01]  /*0490*/  FADD R12, R7, R6 ;  /* 0x00000006070c7221 */ /* 0x002fe20000000000 */
[----:B------:R-:W-:Y:S01]  /*04a0*/  LEA R6, R0, UR4, 0x2 ;  /* 0x0000000400067c11 */ /* 0x000fe2000f8e10ff */
[----:B--2---:R-:W-:-:S03]  /*04b0*/  FADD R14, R10, R11 ;  /* 0x0000000b0a0e7221 */ /* 0x004fc60000000000 */
[----:B------:R-:W-:Y:S01]  /*04c0*/  @!P0 STS [R5+UR4], R12 ;  /* 0x0000000c05008988 */ /* 0x000fe20008000804 */
[----:B------:R-:W-:Y:S02]  /*04d0*/  LOP3.LUT R10, R0, 0x1, RZ, 0xc0, !PT ;  /* 0x00000001000a7812 */ /* 0x000fe400078ec0ff */
[----:B------:R-:W-:Y:S01]  /*04e0*/  IADD3 R11, R8, UR4, RZ ;  /* 0x00000004080b7c10 */ /* 0x000fe2000fffe0ff */
[----:B------:R1:W-:Y:S01]  /*04f0*/  @!P0 STS [R5+UR4+0x8], R14 ;  /* 0x0000080e05008988 */ /* 0x0003e20008000804 */
[----:B------:R-:W-:Y:S01]  /*0500*/  BAR.SYNC.DEFER_BLOCKING 0x0 ;  /* 0x0000000000007b1d */ /* 0x000fe20000010000 */
[----:B------:R-:W-:Y:S02]  /*0510*/  ISETP.NE.U32.AND P0, PT, R10, 0x1, PT ;  /* 0x000000010a00780c */ /* 0x000fe40003f05070 */
[----:B------:R-:W-:Y:S01]  /*0520*/  IMAD R11, R2, -0x4, R11 ;  /* 0xfffffffc020b7824 */ /* 0x000fe200078e020b */
[----:B------:R-:W-:Y:S02]  /*0530*/  SHF.R.U32.HI R2, RZ, 0x3, R0 ;  /* 0x00000003ff027819 */ /* 0x000fe40000011600 */
[----:B------:R-:W-:-:S02]  /*0540*/  ISETP.LT.AND P0, PT, R0, 0x10, P0 ;  /* 0x000000100000780c */ /* 0x000fc40000701270 */
[----:B-1----:R-:W-:Y:S02]  /*0550*/  LOP3.LUT R5, R0, 0x7, RZ, 0xc0, !PT ;  /* 0x0000000700057812 */ /* 0x002fe400078ec0ff */
[----:B------:R-:W-:Y:S02]  /*0560*/  SGXT.U32 R2, R2, 0x2 ;  /* 0x000000020202781a */ /* 0x000fe40000000000 */
[----:B------:R-:W-:Y:S01]  /*0570*/  LEA R10, R5, UR4, 0x2 ;  /* 0x00000004050a7c11 */ /* 0x000fe2000f8e10ff */
[----:B------:R-:W1:Y:S04]  /*0580*/  @!P1 LDS R4, [R6] ;  /* 0x0000000006049984 */ /* 0x000e680000000800 */
[----:B-1----:R-:W1:Y:S02]  /*0590*/  SHFL.BFLY PT, R7, R4, 0x1, 0x1f ;  /* 0x0c201f0004077f89 */ /* 0x002e6400000e0000 */
[----:B-1----:R-:W-:-:S02]  /*05a0*/  FADD R7, R4, R7 ;  /* 0x0000000704077221 */ /* 0x002fc40000000000 */
[----:B------:R-:W1:Y:S03]  /*05b0*/  LDC.64 R4, c[0x0][0x210] ;  /* 0x00008400ff047b82 */ /* 0x000e660000000a00 */
[----:B------:R-:W-:Y:S05]  /*05c0*/  @P0 STS [R6], R7 ;  /* 0x0000000706000388 */ /* 0x000fea0000000800 */
[----:B------:R-:W-:Y:S01]  /*05d0*/  BAR.SYNC.DEFER_BLOCKING 0x0 ;  /* 0x0000000000007b1d */ /* 0x000fe20000010000 */
[----:B------:R-:W-:-:S04]  /*05e0*/  LOP3.LUT P0, RZ, R9, R2, RZ, 0xfc, !PT ;  /* 0x0000000209ff7212 */ /* 0x000fc8000780fcff */
[C---:B------:R-:W-:Y:S01]  /*05f0*/  ISETP.LT.AND P0, PT, R3.reuse, 0x600, !P0 ;  /* 0x000006000300780c */ /* 0x040fe20004701270 */
[----:B-1----:R-:W-:Y:S01]  /*0600*/  IMAD.WIDE R2, R3, 0x4, R4 ;  /* 0x0000000403027825 */ /* 0x002fe200078e0204 */
[----:B------:R-:W-:Y:S04]  /*0610*/  LDS R12, [R8+UR4] ;  /* 0x00000004080c7984 */ /* 0x000fe80008000800 */
[----:B------:R-:W1:Y:S01]  /*0620*/  LDS R13, [R8+UR4+0x8] ;  /* 0x00000804080d7984 */ /* 0x000e620008000800 */
[----:B------:R-:W-:Y:S06]  /*0630*/  BAR.SYNC.DEFER_BLOCKING 0x0 ;  /* 0x0000000000007b1d */ /* 0x000fec0000010000 */
[----:B-1----:R1:W-:Y:S02]  /*0640*/  STS.64 [R11], R12 ;  /* 0x0000000c0b007388 */ /* 0x0023e40000000a00 */
[----:B------:R-:W-:Y:S06]  /*0650*/  BAR.SYNC.DEFER_BLOCKING 0x0 ;  /* 0x0000000000007b1d */ /* 0x000fec0000010000 */
[----:B------:R-:W2:Y:S02]  /*0660*/  LDS R10, [R10] ;  /* 0x000000000a0a7984 */ /* 0x000ea40000000800 */
[----:B------:R-:W-:Y:S06]  /*0670*/  BAR.SYNC.DEFER_BLOCKING 0x0 ;  /* 0x0000000000007b1d */ /* 0x000fec0000010000 */
[----:B-1----:R-:W-:Y:S05]  /*0680*/  @!P0 EXIT ;  /* 0x000000000000894d */ /* 0x002fea0003800000 */
[----:B--2---:R-:W-:-:S05]  /*0690*/  FMUL R5, R10, 0.0625 ;  /* 0x3d8000000a057820 */ /* 0x004fca0000400000 */
[----:B------:R-:W-:Y:S01]  /*06a0*/  STG.E desc[UR6][R2.64], R5 ;  /* 0x0000000502007986 */ /* 0x000fe2000c101906 */
[----:B------:R-:W-:Y:S05]  /*06b0*/  EXIT ;  /* 0x000000000000794d */ /* 0x000fea0003800000 */
.L_x_0:
[----:B------:R-:W-:-:S00]  /*06c0*/  BRA `(.L_x_0) ;  /* 0xfffffffc00fc7947 */ /* 0x000fc0000383ffff */
[----:B------:R-:W-:-:S00]  /*06d0*/  NOP ;  /* 0x0000000000007918 */ /* 0x000fc00000000000 */
        /* <DEDUP_REMOVED lines=10> */
.L_x_1:


//--------------------- .nv.shared.triton_per_fused_mean_mul_sigmoid_20 --------------------------
	.section	.nv.shared.triton_per_fused_mean_mul_sigmoid_20,"aw",@nobits
	.sectionflags	@""
	.align	16
	.zero		1024


//--------------------- .nv.constant0.triton_per_fused_mean_mul_sigmoid_20 --------------------------
	.section	.nv.constant0.triton_per_fused_mean_mul_sigmoid_20,"a",@progbits
	.sectionflags	@""
	.align	4
.nv.constant0.triton_per_fused_mean_mul_sigmoid_20:
	.zero		552
